//
// Generated by NVIDIA NVVM Compiler
//
// Compiler Build ID: CL-36424714
// Cuda compilation tools, release 13.0, V13.0.88
// Based on NVVM 20.0.0
//

.version 9.0
.target sm_100
.address_size 64

	// .globl	_Z8update_eiiiPfS_S_S_S_S_S_S_S_
.extern .shared .align 16 .b8 hs[];
.extern .shared .align 16 .b8 es[];

.visible .entry _Z8update_eiiiPfS_S_S_S_S_S_S_S_(
	.param .u32 _Z8update_eiiiPfS_S_S_S_S_S_S_S__param_0,
	.param .u32 _Z8update_eiiiPfS_S_S_S_S_S_S_S__param_1,
	.param .u32 _Z8update_eiiiPfS_S_S_S_S_S_S_S__param_2,
	.param .u64 .ptr .align 1 _Z8update_eiiiPfS_S_S_S_S_S_S_S__param_3,
	.param .u64 .ptr .align 1 _Z8update_eiiiPfS_S_S_S_S_S_S_S__param_4,
	.param .u64 .ptr .align 1 _Z8update_eiiiPfS_S_S_S_S_S_S_S__param_5,
	.param .u64 .ptr .align 1 _Z8update_eiiiPfS_S_S_S_S_S_S_S__param_6,
	.param .u64 .ptr .align 1 _Z8update_eiiiPfS_S_S_S_S_S_S_S__param_7,
	.param .u64 .ptr .align 1 _Z8update_eiiiPfS_S_S_S_S_S_S_S__param_8,
	.param .u64 .ptr .align 1 _Z8update_eiiiPfS_S_S_S_S_S_S_S__param_9,
	.param .u64 .ptr .align 1 _Z8update_eiiiPfS_S_S_S_S_S_S_S__param_10,
	.param .u64 .ptr .align 1 _Z8update_eiiiPfS_S_S_S_S_S_S_S__param_11
)
{
	.reg .pred 	%p<4>;
	.reg .b32 	%r<22>;
	.reg .b32 	%f<33>;
	.reg .b64 	%rd<38>;

	ld.param.u32 	%r7, [_Z8update_eiiiPfS_S_S_S_S_S_S_S__param_0];
	ld.param.u32 	%r8, [_Z8update_eiiiPfS_S_S_S_S_S_S_S__param_1];
	ld.param.u32 	%r9, [_Z8update_eiiiPfS_S_S_S_S_S_S_S__param_2];
	ld.param.u64 	%rd7, [_Z8update_eiiiPfS_S_S_S_S_S_S_S__param_4];
	ld.param.u64 	%rd12, [_Z8update_eiiiPfS_S_S_S_S_S_S_S__param_6];
	ld.param.u64 	%rd13, [_Z8update_eiiiPfS_S_S_S_S_S_S_S__param_7];
	ld.param.u64 	%rd14, [_Z8update_eiiiPfS_S_S_S_S_S_S_S__param_8];
	ld.param.u64 	%rd9, [_Z8update_eiiiPfS_S_S_S_S_S_S_S__param_9];
	ld.param.u64 	%rd10, [_Z8update_eiiiPfS_S_S_S_S_S_S_S__param_10];
	ld.param.u64 	%rd11, [_Z8update_eiiiPfS_S_S_S_S_S_S_S__param_11];
	cvta.to.global.u64 	%rd1, %rd14;
	cvta.to.global.u64 	%rd2, %rd13;
	cvta.to.global.u64 	%rd3, %rd12;
	mov.u32 	%r1, %tid.x;
	mov.u32 	%r10, %ctaid.x;
	mov.u32 	%r2, %ntid.x;
	mad.lo.s32 	%r11, %r10, %r2, %r1;
	add.s32 	%r3, %r11, %r9;
	shl.b32 	%r12, %r2, 2;
	mov.u32 	%r13, hs;
	add.s32 	%r14, %r13, %r12;
	add.s32 	%r15, %r2, %r1;
	shl.b32 	%r16, %r15, 2;
	add.s32 	%r17, %r14, %r16;
	setp.ge.s32 	%p1, %r3, %r7;
	shl.b32 	%r18, %r1, 2;
	add.s32 	%r4, %r13, %r18;
	add.s32 	%r5, %r14, %r18;
	add.s32 	%r6, %r17, 4;
	@%p1 bra 	$L__BB0_3;
	mul.wide.s32 	%rd15, %r3, 4;
	add.s64 	%rd4, %rd3, %rd15;
	ld.global.f32 	%f1, [%rd4];
	st.shared.f32 	[%r4], %f1;
	add.s64 	%rd5, %rd2, %rd15;
	ld.global.f32 	%f2, [%rd5];
	st.shared.f32 	[%r5+4], %f2;
	add.s64 	%rd16, %rd1, %rd15;
	ld.global.f32 	%f3, [%rd16];
	st.shared.f32 	[%r6+4], %f3;
	add.s32 	%r19, %r2, -1;
	setp.ne.s32 	%p2, %r1, %r19;
	@%p2 bra 	$L__BB0_3;
	ld.global.f32 	%f4, [%rd4+4];
	st.shared.f32 	[%r4+4], %f4;
	ld.global.f32 	%f5, [%rd5+4];
	st.shared.f32 	[%r5+8], %f5;
$L__BB0_3:
	setp.ge.s32 	%p3, %r3, %r7;
	bar.sync 	0;
	@%p3 bra 	$L__BB0_5;
	ld.param.u64 	%rd37, [_Z8update_eiiiPfS_S_S_S_S_S_S_S__param_5];
	ld.param.u64 	%rd36, [_Z8update_eiiiPfS_S_S_S_S_S_S_S__param_3];
	cvta.to.global.u64 	%rd17, %rd9;
	mul.wide.s32 	%rd18, %r3, 4;
	add.s64 	%rd19, %rd17, %rd18;
	ld.global.f32 	%f6, [%rd19];
	add.s32 	%r20, %r3, %r8;
	mul.wide.s32 	%rd20, %r20, 4;
	add.s64 	%rd21, %rd1, %rd20;
	ld.global.f32 	%f7, [%rd21];
	ld.shared.f32 	%f8, [%r6+4];
	sub.f32 	%f9, %f7, %f8;
	ld.shared.f32 	%f10, [%r5+8];
	sub.f32 	%f11, %f9, %f10;
	ld.shared.f32 	%f12, [%r5+4];
	add.f32 	%f13, %f11, %f12;
	cvta.to.global.u64 	%rd22, %rd36;
	add.s64 	%rd23, %rd22, %rd18;
	ld.global.f32 	%f14, [%rd23];
	fma.rn.f32 	%f15, %f6, %f13, %f14;
	st.global.f32 	[%rd23], %f15;
	cvta.to.global.u64 	%rd24, %rd10;
	add.s64 	%rd25, %rd24, %rd18;
	ld.global.f32 	%f16, [%rd25];
	ld.shared.f32 	%f17, [%r4+4];
	ld.shared.f32 	%f18, [%r4];
	sub.f32 	%f19, %f17, %f18;
	add.s32 	%r21, %r3, %r9;
	mul.wide.s32 	%rd26, %r21, 4;
	add.s64 	%rd27, %rd1, %rd26;
	ld.global.f32 	%f20, [%rd27];
	sub.f32 	%f21, %f19, %f20;
	add.f32 	%f22, %f21, %f8;
	cvta.to.global.u64 	%rd28, %rd7;
	add.s64 	%rd29, %rd28, %rd18;
	ld.global.f32 	%f23, [%rd29];
	fma.rn.f32 	%f24, %f16, %f22, %f23;
	st.global.f32 	[%rd29], %f24;
	cvta.to.global.u64 	%rd30, %rd11;
	add.s64 	%rd31, %rd30, %rd18;
	ld.global.f32 	%f25, [%rd31];
	add.s64 	%rd32, %rd2, %rd26;
	ld.global.f32 	%f26, [%rd32];
	sub.f32 	%f27, %f26, %f12;
	add.s64 	%rd33, %rd3, %rd20;
	ld.global.f32 	%f28, [%rd33];
	sub.f32 	%f29, %f27, %f28;
	add.f32 	%f30, %f29, %f18;
	cvta.to.global.u64 	%rd34, %rd37;
	add.s64 	%rd35, %rd34, %rd18;
	ld.global.f32 	%f31, [%rd35];
	fma.rn.f32 	%f32, %f25, %f30, %f31;
	st.global.f32 	[%rd35], %f32;
$L__BB0_5:
	ret;

}
	// .globl	_Z8update_hiiiPfS_S_S_S_S_
.visible .entry _Z8update_hiiiPfS_S_S_S_S_(
	.param .u32 _Z8update_hiiiPfS_S_S_S_S__param_0,
	.param .u32 _Z8update_hiiiPfS_S_S_S_S__param_1,
	.param .u32 _Z8update_hiiiPfS_S_S_S_S__param_2,
	.param .u64 .ptr .align 1 _Z8update_hiiiPfS_S_S_S_S__param_3,
	.param .u64 .ptr .align 1 _Z8update_hiiiPfS_S_S_S_S__param_4,
	.param .u64 .ptr .align 1 _Z8update_hiiiPfS_S_S_S_S__param_5,
	.param .u64 .ptr .align 1 _Z8update_hiiiPfS_S_S_S_S__param_6,
	.param .u64 .ptr .align 1 _Z8update_hiiiPfS_S_S_S_S__param_7,
	.param .u64 .ptr .align 1 _Z8update_hiiiPfS_S_S_S_S__param_8
)
{
	.reg .pred 	%p<4>;
	.reg .b32 	%r<18>;
	.reg .b32 	%f<30>;
	.reg .b64 	%rd<27>;
	.reg .b64 	%fd<13>;

	ld.param.u32 	%r8, [_Z8update_hiiiPfS_S_S_S_S__param_0];
	ld.param.u32 	%r9, [_Z8update_hiiiPfS_S_S_S_S__param_1];
	ld.param.u32 	%r10, [_Z8update_hiiiPfS_S_S_S_S__param_2];
	ld.param.u64 	%rd9, [_Z8update_hiiiPfS_S_S_S_S__param_3];
	ld.param.u64 	%rd10, [_Z8update_hiiiPfS_S_S_S_S__param_4];
	ld.param.u64 	%rd11, [_Z8update_hiiiPfS_S_S_S_S__param_5];
	ld.param.u64 	%rd6, [_Z8update_hiiiPfS_S_S_S_S__param_6];
	ld.param.u64 	%rd7, [_Z8update_hiiiPfS_S_S_S_S__param_7];
	ld.param.u64 	%rd8, [_Z8update_hiiiPfS_S_S_S_S__param_8];
	cvta.to.global.u64 	%rd1, %rd11;
	cvta.to.global.u64 	%rd2, %rd10;
	cvta.to.global.u64 	%rd3, %rd9;
	mov.u32 	%r1, %tid.x;
	mov.u32 	%r11, %ctaid.x;
	mov.u32 	%r12, %ntid.x;
	mad.lo.s32 	%r2, %r11, %r12, %r1;
	add.s32 	%r3, %r10, %r2;
	shl.b32 	%r13, %r12, 2;
	mov.u32 	%r14, es;
	add.s32 	%r15, %r14, %r13;
	add.s32 	%r4, %r15, 4;
	setp.ge.s32 	%p1, %r3, %r8;
	shl.b32 	%r16, %r1, 2;
	add.s32 	%r5, %r14, %r16;
	add.s32 	%r6, %r4, %r16;
	add.s32 	%r7, %r6, %r13;
	@%p1 bra 	$L__BB1_3;
	mul.wide.s32 	%rd12, %r3, 4;
	add.s64 	%rd4, %rd3, %rd12;
	ld.global.f32 	%f1, [%rd4];
	st.shared.f32 	[%r5+4], %f1;
	add.s64 	%rd5, %rd2, %rd12;
	ld.global.f32 	%f2, [%rd5];
	st.shared.f32 	[%r6+4], %f2;
	add.s64 	%rd13, %rd1, %rd12;
	ld.global.f32 	%f3, [%rd13];
	st.shared.f32 	[%r7+4], %f3;
	setp.ne.s32 	%p2, %r1, 0;
	@%p2 bra 	$L__BB1_3;
	ld.global.f32 	%f4, [%rd4+-4];
	st.shared.f32 	[es], %f4;
	ld.global.f32 	%f5, [%rd5+-4];
	st.shared.f32 	[%r4], %f5;
$L__BB1_3:
	setp.ge.s32 	%p3, %r3, %r8;
	bar.sync 	0;
	@%p3 bra 	$L__BB1_5;
	ld.shared.f32 	%f6, [%r7+4];
	sub.s32 	%r17, %r3, %r9;
	mul.wide.s32 	%rd14, %r17, 4;
	add.s64 	%rd15, %rd1, %rd14;
	ld.global.f32 	%f7, [%rd15];
	sub.f32 	%f8, %f6, %f7;
	ld.shared.f32 	%f9, [%r6+4];
	sub.f32 	%f10, %f8, %f9;
	ld.shared.f32 	%f11, [%r6];
	add.f32 	%f12, %f10, %f11;
	cvt.f64.f32 	%fd1, %f12;
	mul.f64 	%fd2, %fd1, 0d3FE0000000000000;
	cvta.to.global.u64 	%rd16, %rd6;
	mul.wide.s32 	%rd17, %r3, 4;
	add.s64 	%rd18, %rd16, %rd17;
	ld.global.f32 	%f13, [%rd18];
	cvt.f64.f32 	%fd3, %f13;
	sub.f64 	%fd4, %fd3, %fd2;
	cvt.rn.f32.f64 	%f14, %fd4;
	st.global.f32 	[%rd18], %f14;
	ld.shared.f32 	%f15, [%r5+4];
	ld.shared.f32 	%f16, [%r5];
	sub.f32 	%f17, %f15, %f16;
	sub.f32 	%f18, %f17, %f6;
	mul.wide.s32 	%rd19, %r2, 4;
	add.s64 	%rd20, %rd1, %rd19;
	ld.global.f32 	%f19, [%rd20];
	add.f32 	%f20, %f18, %f19;
	cvt.f64.f32 	%fd5, %f20;
	mul.f64 	%fd6, %fd5, 0d3FE0000000000000;
	cvta.to.global.u64 	%rd21, %rd7;
	add.s64 	%rd22, %rd21, %rd17;
	ld.global.f32 	%f21, [%rd22];
	cvt.f64.f32 	%fd7, %f21;
	sub.f64 	%fd8, %fd7, %fd6;
	cvt.rn.f32.f64 	%f22, %fd8;
	st.global.f32 	[%rd22], %f22;
	add.s64 	%rd23, %rd2, %rd19;
	ld.global.f32 	%f23, [%rd23];
	sub.f32 	%f24, %f9, %f23;
	sub.f32 	%f25, %f24, %f15;
	add.s64 	%rd24, %rd3, %rd14;
	ld.global.f32 	%f26, [%rd24];
	add.f32 	%f27, %f25, %f26;
	cvt.f64.f32 	%fd9, %f27;
	mul.f64 	%fd10, %fd9, 0d3FE0000000000000;
	cvta.to.global.u64 	%rd25, %rd8;
	add.s64 	%rd26, %rd25, %rd17;
	ld.global.f32 	%f28, [%rd26];
	cvt.f64.f32 	%fd11, %f28;
	sub.f64 	%fd12, %fd11, %fd10;
	cvt.rn.f32.f64 	%f29, %fd12;
	st.global.f32 	[%rd26], %f29;
$L__BB1_5:
	ret;

}


// ===== COMPILED SASS (sm_100) =====

	.target	sm_100

	.elftype	@"ET_EXEC"


//--------------------- .note.nv.tkinfo           --------------------------
	.section	.note.nv.tkinfo,"",@"SHT_NOTE"
	.sectionflags	@"SHF_NOTE_NV_TKINFO"
	.tkinfo
        /*0018*/ 	.word	0x00000002
        /*0030*/ 	.string	""
        /*0030*/ 	.string	"ptxas"
        /*0030*/ 	.string	"Cuda compilation tools, release 13.0, V13.0.88"
        /*0030*/ 	.string	"Build cuda_13.0.r13.0/compiler.36424714_0"
        /*0030*/ 	.string	"-arch sm_100 -m 64 "



//--------------------- .note.nv.cuinfo           --------------------------
	.section	.note.nv.cuinfo,"",@"SHT_NOTE"
	.sectionflags	@"SHF_NOTE_NV_CUINFO"
        /*0018*/ 	.short	0x0002
        /*001a*/ 	.short	0x0064
        /*001c*/ 	.short	0x0082
	.zero		2


//--------------------- .nv.info                  --------------------------
	.section	.nv.info,"",@"SHT_CUDA_INFO"
	.align	4


	//----- nvinfo : EIATTR_REGCOUNT
	.align		4
        /*0000*/ 	.byte	0x04, 0x2f
        /*0002*/ 	.short	(.L_1 - .L_0)
	.align		4
.L_0:
        /*0004*/ 	.word	index@(_Z8update_eiiiPfS_S_S_S_S_S_S_S_)
        /*0008*/ 	.word	0x0000001c


	//----- nvinfo : EIATTR_FRAME_SIZE
	.align		4
.L_1:
        /*000c*/ 	.byte	0x04, 0x11
        /*000e*/ 	.short	(.L_3 - .L_2)
	.align		4
.L_2:
        /*0010*/ 	.word	index@(_Z8update_eiiiPfS_S_S_S_S_S_S_S_)
        /*0014*/ 	.word	0x00000000


	//----- nvinfo : EIATTR_REGCOUNT
	.align		4
.L_3:
        /*0018*/ 	.byte	0x04, 0x2f
        /*001a*/ 	.short	(.L_5 - .L_4)
	.align		4
.L_4:
        /*001c*/ 	.word	index@(_Z8update_hiiiPfS_S_S_S_S_)
        /*0020*/ 	.word	0x00000019


	//----- nvinfo : EIATTR_FRAME_SIZE
	.align		4
.L_5:
        /*0024*/ 	.byte	0x04, 0x11
        /*0026*/ 	.short	(.L_7 - .L_6)
	.align		4
.L_6:
        /*0028*/ 	.word	index@(_Z8update_hiiiPfS_S_S_S_S_)
        /*002c*/ 	.word	0x00000000


	//----- nvinfo : EIATTR_MIN_STACK_SIZE
	.align		4
.L_7:
        /*0030*/ 	.byte	0x04, 0x12
        /*0032*/ 	.short	(.L_9 - .L_8)
	.align		4
.L_8:
        /*0034*/ 	.word	index@(_Z8update_hiiiPfS_S_S_S_S_)
        /*0038*/ 	.word	0x00000000


	//----- nvinfo : EIATTR_MIN_STACK_SIZE
	.align		4
.L_9:
        /*003c*/ 	.byte	0x04, 0x12
        /*003e*/ 	.short	(.L_11 - .L_10)
	.align		4
.L_10:
        /*0040*/ 	.word	index@(_Z8update_eiiiPfS_S_S_S_S_S_S_S_)
        /*0044*/ 	.word	0x00000000
.L_11:


//--------------------- .nv.compat                --------------------------
	.section	.nv.compat,"",@"SHT_CUDA_COMPAT_INFO"
	.align	4
        /*0000*/ 	.byte	0x02, 0x09, 0x00, 0x00, 0x02, 0x02, 0x01, 0x00, 0x02, 0x05, 0x05, 0x00, 0x03, 0x07, 0x01, 0x01
        /*0010*/ 	.byte	0x02, 0x03, 0x00, 0x00, 0x02, 0x06, 0x01, 0x00, 0x04, 0x0b, 0x08, 0x00, 0x01, 0x00, 0x00, 0x00
        /*0020*/ 	.byte	0x00, 0x00, 0x00, 0x00


//--------------------- .nv.info._Z8update_hiiiPfS_S_S_S_S_ --------------------------
	.section	.nv.info._Z8update_hiiiPfS_S_S_S_S_,"",@"SHT_CUDA_INFO"
	.sectionflags	@""
	.align	4


	//----- nvinfo : EIATTR_CUDA_API_VERSION
	.align		4
        /*0000*/ 	.byte	0x04, 0x37
        /*0002*/ 	.short	(.L_13 - .L_12)
.L_12:
        /*0004*/ 	.word	0x00000082


	//----- nvinfo : EIATTR_KPARAM_INFO
	.align		4
.L_13:
        /*0008*/ 	.byte	0x04, 0x17
        /*000a*/ 	.short	(.L_15 - .L_14)
.L_14:
        /*000c*/ 	.word	0x00000000
        /*0010*/ 	.short	0x0008
        /*0012*/ 	.short	0x0038
        /*0014*/ 	.byte	0x00, 0xf5, 0x21, 0x00


	//----- nvinfo : EIATTR_KPARAM_INFO
	.align		4
.L_15:
        /*0018*/ 	.byte	0x04, 0x17
        /*001a*/ 	.short	(.L_17 - .L_16)
.L_16:
        /*001c*/ 	.word	0x00000000
        /*0020*/ 	.short	0x0007
        /*0022*/ 	.short	0x0030
        /*0024*/ 	.byte	0x00, 0xf5, 0x21, 0x00


	//----- nvinfo : EIATTR_KPARAM_INFO
	.align		4
.L_17:
        /*0028*/ 	.byte	0x04, 0x17
        /*002a*/ 	.short	(.L_19 - .L_18)
.L_18:
        /*002c*/ 	.word	0x00000000
        /*0030*/ 	.short	0x0006
        /*0032*/ 	.short	0x0028
        /*0034*/ 	.byte	0x00, 0xf5, 0x21, 0x00


	//----- nvinfo : EIATTR_KPARAM_INFO
	.align		4
.L_19:
        /*0038*/ 	.byte	0x04, 0x17
        /*003a*/ 	.short	(.L_21 - .L_20)
.L_20:
        /*003c*/ 	.word	0x00000000
        /*0040*/ 	.short	0x0005
        /*0042*/ 	.short	0x0020
        /*0044*/ 	.byte	0x00, 0xf5, 0x21, 0x00


	//----- nvinfo : EIATTR_KPARAM_INFO
	.align		4
.L_21:
        /*0048*/ 	.byte	0x04, 0x17
        /*004a*/ 	.short	(.L_23 - .L_22)
.L_22:
        /*004c*/ 	.word	0x00000000
        /*0050*/ 	.short	0x0004
        /*0052*/ 	.short	0x0018
        /*0054*/ 	.byte	0x00, 0xf5, 0x21, 0x00


	//----- nvinfo : EIATTR_KPARAM_INFO
	.align		4
.L_23:
        /*0058*/ 	.byte	0x04, 0x17
        /*005a*/ 	.short	(.L_25 - .L_24)
.L_24:
        /*005c*/ 	.word	0x00000000
        /*0060*/ 	.short	0x0003
        /*0062*/ 	.short	0x0010
        /*0064*/ 	.byte	0x00, 0xf5, 0x21, 0x00


	//----- nvinfo : EIATTR_KPARAM_INFO
	.align		4
.L_25:
        /*0068*/ 	.byte	0x04, 0x17
        /*006a*/ 	.short	(.L_27 - .L_26)
.L_26:
        /*006c*/ 	.word	0x00000000
        /*0070*/ 	.short	0x0002
        /*0072*/ 	.short	0x0008
        /*0074*/ 	.byte	0x00, 0xf0, 0x11, 0x00


	//----- nvinfo : EIATTR_KPARAM_INFO
	.align		4
.L_27:
        /*0078*/ 	.byte	0x04, 0x17
        /*007a*/ 	.short	(.L_29 - .L_28)
.L_28:
        /*007c*/ 	.word	0x00000000
        /*0080*/ 	.short	0x0001
        /*0082*/ 	.short	0x0004
        /*0084*/ 	.byte	0x00, 0xf0, 0x11, 0x00


	//----- nvinfo : EIATTR_KPARAM_INFO
	.align		4
.L_29:
        /*0088*/ 	.byte	0x04, 0x17
        /*008a*/ 	.short	(.L_31 - .L_30)
.L_30:
        /*008c*/ 	.word	0x00000000
        /*0090*/ 	.short	0x0000
        /*0092*/ 	.short	0x0000
        /*0094*/ 	.byte	0x00, 0xf0, 0x11, 0x00


	//----- nvinfo : EIATTR_SPARSE_MMA_MASK
	.align		4
.L_31:
        /*0098*/ 	.byte	0x03, 0x50
        /*009a*/ 	.short	0x0000


	//----- nvinfo : EIATTR_MAXREG_COUNT
	.align		4
        /*009c*/ 	.byte	0x03, 0x1b
        /*009e*/ 	.short	0x00ff


	//----- nvinfo : EIATTR_NUM_BARRIERS
	.align		4
        /*00a0*/ 	.byte	0x02, 0x4c
        /*00a2*/ 	.byte	0x01
	.zero		1


	//----- nvinfo : EIATTR_MERCURY_ISA_VERSION
	.align		4
        /*00a4*/ 	.byte	0x03, 0x5f
        /*00a6*/ 	.short	0x0101


	//----- nvinfo : EIATTR_VRC_CTA_INIT_COUNT
	.align		4
        /*00a8*/ 	.byte	0x02, 0x4a
	.zero		1
	.zero		1


	//----- nvinfo : EIATTR_EXIT_INSTR_OFFSETS
	.align		4
        /*00ac*/ 	.byte	0x04, 0x1c
        /*00ae*/ 	.short	(.L_33 - .L_32)


	//   ....[0]....
.L_32:
        /*00b0*/ 	.word	0x00000260


	//   ....[1]....
        /*00b4*/ 	.word	0x000005a0


	//----- nvinfo : EIATTR_CRS_STACK_SIZE
	.align		4
.L_33:
        /*00b8*/ 	.byte	0x04, 0x1e
        /*00ba*/ 	.short	(.L_35 - .L_34)
.L_34:
        /*00bc*/ 	.word	0x00000000


	//----- nvinfo : EIATTR_CBANK_PARAM_SIZE
	.align		4
.L_35:
        /*00c0*/ 	.byte	0x03, 0x19
        /*00c2*/ 	.short	0x0040


	//----- nvinfo : EIATTR_PARAM_CBANK
	.align		4
        /*00c4*/ 	.byte	0x04, 0x0a
        /*00c6*/ 	.short	(.L_37 - .L_36)
	.align		4
.L_36:
        /*00c8*/ 	.word	index@(.nv.constant0._Z8update_hiiiPfS_S_S_S_S_)
        /*00cc*/ 	.short	0x0380
        /*00ce*/ 	.short	0x0040


	//----- nvinfo : EIATTR_SW_WAR
	.align		4
.L_37:
        /*00d0*/ 	.byte	0x04, 0x36
        /*00d2*/ 	.short	(.L_39 - .L_38)
.L_38:
        /*00d4*/ 	.word	0x00000008
.L_39:


//--------------------- .nv.info._Z8update_eiiiPfS_S_S_S_S_S_S_S_ --------------------------
	.section	.nv.info._Z8update_eiiiPfS_S_S_S_S_S_S_S_,"",@"SHT_CUDA_INFO"
	.sectionflags	@""
	.align	4


	//----- nvinfo : EIATTR_CUDA_API_VERSION
	.align		4
        /*0000*/ 	.byte	0x04, 0x37
        /*0002*/ 	.short	(.L_41 - .L_40)
.L_40:
        /*0004*/ 	.word	0x00000082


	//----- nvinfo : EIATTR_KPARAM_INFO
	.align		4
.L_41:
        /*0008*/ 	.byte	0x04, 0x17
        /*000a*/ 	.short	(.L_43 - .L_42)
.L_42:
        /*000c*/ 	.word	0x00000000
        /*0010*/ 	.short	0x000b
        /*0012*/ 	.short	0x0050
        /*0014*/ 	.byte	0x00, 0xf5, 0x21, 0x00


	//----- nvinfo : EIATTR_KPARAM_INFO
	.align		4
.L_43:
        /*0018*/ 	.byte	0x04, 0x17
        /*001a*/ 	.short	(.L_45 - .L_44)
.L_44:
        /*001c*/ 	.word	0x00000000
        /*0020*/ 	.short	0x000a
        /*0022*/ 	.short	0x0048
        /*0024*/ 	.byte	0x00, 0xf5, 0x21, 0x00


	//----- nvinfo : EIATTR_KPARAM_INFO
	.align		4
.L_45:
        /*0028*/ 	.byte	0x04, 0x17
        /*002a*/ 	.short	(.L_47 - .L_46)
.L_46:
        /*002c*/ 	.word	0x00000000
        /*0030*/ 	.short	0x0009
        /*0032*/ 	.short	0x0040
        /*0034*/ 	.byte	0x00, 0xf5, 0x21, 0x00


	//----- nvinfo : EIATTR_KPARAM_INFO
	.align		4
.L_47:
        /*0038*/ 	.byte	0x04, 0x17
        /*003a*/ 	.short	(.L_49 - .L_48)
.L_48:
        /*003c*/ 	.word	0x00000000
        /*0040*/ 	.short	0x0008
        /*0042*/ 	.short	0x0038
        /*0044*/ 	.byte	0x00, 0xf5, 0x21, 0x00


	//----- nvinfo : EIATTR_KPARAM_INFO
	.align		4
.L_49:
        /*0048*/ 	.byte	0x04, 0x17
        /*004a*/ 	.short	(.L_51 - .L_50)
.L_50:
        /*004c*/ 	.word	0x00000000
        /*0050*/ 	.short	0x0007
        /*0052*/ 	.short	0x0030
        /*0054*/ 	.byte	0x00, 0xf5, 0x21, 0x00


	//----- nvinfo : EIATTR_KPARAM_INFO
	.align		4
.L_51:
        /*0058*/ 	.byte	0x04, 0x17
        /*005a*/ 	.short	(.L_53 - .L_52)
.L_52:
        /*005c*/ 	.word	0x00000000
        /*0060*/ 	.short	0x0006
        /*0062*/ 	.short	0x0028
        /*0064*/ 	.byte	0x00, 0xf5, 0x21, 0x00


	//----- nvinfo : EIATTR_KPARAM_INFO
	.align		4
.L_53:
        /*0068*/ 	.byte	0x04, 0x17
        /*006a*/ 	.short	(.L_55 - .L_54)
.L_54:
        /*006c*/ 	.word	0x00000000
        /*0070*/ 	.short	0x0005
        /*0072*/ 	.short	0x0020
        /*0074*/ 	.byte	0x00, 0xf5, 0x21, 0x00


	//----- nvinfo : EIATTR_KPARAM_INFO
	.align		4
.L_55:
        /*0078*/ 	.byte	0x04, 0x17
        /*007a*/ 	.short	(.L_57 - .L_56)
.L_56:
        /*007c*/ 	.word	0x00000000
        /*0080*/ 	.short	0x0004
        /*0082*/ 	.short	0x0018
        /*0084*/ 	.byte	0x00, 0xf5, 0x21, 0x00


	//----- nvinfo : EIATTR_KPARAM_INFO
	.align		4
.L_57:
        /*0088*/ 	.byte	0x04, 0x17
        /*008a*/ 	.short	(.L_59 - .L_58)
.L_58:
        /*008c*/ 	.word	0x00000000
        /*0090*/ 	.short	0x0003
        /*0092*/ 	.short	0x0010
        /*0094*/ 	.byte	0x00, 0xf5, 0x21, 0x00


	//----- nvinfo : EIATTR_KPARAM_INFO
	.align		4
.L_59:
        /*0098*/ 	.byte	0x04, 0x17
        /*009a*/ 	.short	(.L_61 - .L_60)
.L_60:
        /*009c*/ 	.word	0x00000000
        /*00a0*/ 	.short	0x0002
        /*00a2*/ 	.short	0x0008
        /*00a4*/ 	.byte	0x00, 0xf0, 0x11, 0x00


	//----- nvinfo : EIATTR_KPARAM_INFO
	.align		4
.L_61:
        /*00a8*/ 	.byte	0x04, 0x17
        /*00aa*/ 	.short	(.L_63 - .L_62)
.L_62:
        /*00ac*/ 	.word	0x00000000
        /*00b0*/ 	.short	0x0001
        /*00b2*/ 	.short	0x0004
        /*00b4*/ 	.byte	0x00, 0xf0, 0x11, 0x00


	//----- nvinfo : EIATTR_KPARAM_INFO
	.align		4
.L_63:
        /*00b8*/ 	.byte	0x04, 0x17
        /*00ba*/ 	.short	(.L_65 - .L_64)
.L_64:
        /*00bc*/ 	.word	0x00000000
        /*00c0*/ 	.short	0x0000
        /*00c2*/ 	.short	0x0000
        /*00c4*/ 	.byte	0x00, 0xf0, 0x11, 0x00


	//----- nvinfo : EIATTR_SPARSE_MMA_MASK
	.align		4
.L_65:
        /*00c8*/ 	.byte	0x03, 0x50
        /*00ca*/ 	.short	0x0000


	//----- nvinfo : EIATTR_MAXREG_COUNT
	.align		4
        /*00cc*/ 	.byte	0x03, 0x1b
        /*00ce*/ 	.short	0x00ff


	//----- nvinfo : EIATTR_NUM_BARRIERS
	.align		4
        /*00d0*/ 	.byte	0x02, 0x4c
        /*00d2*/ 	.byte	0x01
	.zero		1


	//----- nvinfo : EIATTR_MERCURY_ISA_VERSION
	.align		4
        /*00d4*/ 	.byte	0x03, 0x5f
        /*00d6*/ 	.short	0x0101


	//----- nvinfo : EIATTR_VRC_CTA_INIT_COUNT
	.align		4
        /*00d8*/ 	.byte	0x02, 0x4a
	.zero		1
	.zero		1


	//----- nvinfo : EIATTR_EXIT_INSTR_OFFSETS
	.align		4
        /*00dc*/ 	.byte	0x04, 0x1c
        /*00de*/ 	.short	(.L_67 - .L_66)


	//   ....[0]....
.L_66:
        /*00e0*/ 	.word	0x00000280


	//   ....[1]....
        /*00e4*/ 	.word	0x000005d0


	//----- nvinfo : EIATTR_CRS_STACK_SIZE
	.align		4
.L_67:
        /*00e8*/ 	.byte	0x04, 0x1e
        /*00ea*/ 	.short	(.L_69 - .L_68)
.L_68:
        /*00ec*/ 	.word	0x00000000


	//----- nvinfo : EIATTR_CBANK_PARAM_SIZE
	.align		4
.L_69:
        /*00f0*/ 	.byte	0x03, 0x19
        /*00f2*/ 	.short	0x0058


	//----- nvinfo : EIATTR_PARAM_CBANK
	.align		4
        /*00f4*/ 	.byte	0x04, 0x0a
        /*00f6*/ 	.short	(.L_71 - .L_70)
	.align		4
.L_70:
        /*00f8*/ 	.word	index@(.nv.constant0._Z8update_eiiiPfS_S_S_S_S_S_S_S_)
        /*00fc*/ 	.short	0x0380
        /*00fe*/ 	.short	0x0058


	//----- nvinfo : EIATTR_SW_WAR
	.align		4
.L_71:
        /*0100*/ 	.byte	0x04, 0x36
        /*0102*/ 	.short	(.L_73 - .L_72)
.L_72:
        /*0104*/ 	.word	0x00000008
.L_73:


//--------------------- .nv.callgraph             --------------------------
	.section	.nv.callgraph,"",@"SHT_CUDA_CALLGRAPH"
	.align	4
	.sectionentsize	8
	.align		4
        /*0000*/ 	.word	0x00000000
	.align		4
        /*0004*/ 	.word	0xffffffff
	.align		4
        /*0008*/ 	.word	0x00000000
	.align		4
        /*000c*/ 	.word	0xfffffffe
	.align		4
        /*0010*/ 	.word	0x00000000
	.align		4
        /*0014*/ 	.word	0xfffffffd
	.align		4
        /*0018*/ 	.word	0x00000000
	.align		4
        /*001c*/ 	.word	0xfffffffc


//--------------------- .text._Z8update_hiiiPfS_S_S_S_S_ --------------------------
	.section	.text._Z8update_hiiiPfS_S_S_S_S_,"ax",@progbits
	.align	128
        .global         _Z8update_hiiiPfS_S_S_S_S_
        .type           _Z8update_hiiiPfS_S_S_S_S_,@function
        .size           _Z8update_hiiiPfS_S_S_S_S_,(.L_x_6 - _Z8update_hiiiPfS_S_S_S_S_)
        .other          _Z8update_hiiiPfS_S_S_S_S_,@"STO_CUDA_ENTRY STV_DEFAULT"
_Z8update_hiiiPfS_S_S_S_S_:
.text._Z8update_hiiiPfS_S_S_S_S_:
[----:B------:R-:W-:Y:S01]  /*0000*/  LDC R1, c[0x0][0x37c] ;  /* 0x0000df00ff017b82 */ /* 0x000fe20000000800 */
[----:B------:R-:W0:Y:S07]  /*0010*/  S2R R14, SR_TID.X ;  /* 0x00000000000e7919 */ /* 0x000e2e0000002100 */
[----:B------:R-:W0:Y:S01]  /*0020*/  S2UR UR4, SR_CTAID.X ;  /* 0x00000000000479c3 */ /* 0x000e220000002500 */
[----:B------:R-:W1:Y:S01]  /*0030*/  LDCU UR5, c[0x0][0x388] ;  /* 0x00007100ff0577ac */ /* 0x000e620008000800 */
[----:B------:R-:W-:Y:S01]  /*0040*/  MOV R0, 0x400 ;  /* 0x0000040000007802 */ /* 0x000fe20000000f00 */
[----:B------:R-:W2:Y:S01]  /*0050*/  S2R R11, SR_CgaCtaId ;  /* 0x00000000000b7919 */ /* 0x000ea20000008800 */
[----:B------:R-:W-:Y:S01]  /*0060*/  BSSY.RECONVERGENT B0, `(.L_x_0) ;  /* 0x000001e000007945 */ /* 0x000fe20003800200 */
[----:B------:R-:W3:Y:S03]  /*0070*/  LDCU UR6, c[0x0][0x380] ;  /* 0x00007000ff0677ac */ /* 0x000ee60008000800 */
[----:B------:R-:W0:Y:S02]  /*0080*/  LDC R3, c[0x0][0x360] ;  /* 0x0000d800ff037b82 */ /* 0x000e240000000800 */
[----:B0-----:R-:W-:Y:S01]  /*0090*/  IMAD R7, R3, UR4, R14 ;  /* 0x0000000403077c24 */ /* 0x001fe2000f8e020e */
[----:B--2---:R-:W-:-:S04]  /*00a0*/  LEA R11, R11, R0, 0x18 ;  /* 0x000000000b0b7211 */ /* 0x004fc800078ec0ff */
[----:B-1----:R-:W-:Y:S01]  /*00b0*/  IADD3 R6, PT, PT, R7, UR5, RZ ;  /* 0x0000000507067c10 */ /* 0x002fe2000fffe0ff */
[----:B------:R-:W0:Y:S01]  /*00c0*/  LDCU.64 UR4, c[0x0][0x358] ;  /* 0x00006b00ff0477ac */ /* 0x000e220008000a00 */
[C---:B------:R-:W-:Y:S02]  /*00d0*/  LEA R13, R3.reuse, R11, 0x2 ;  /* 0x0000000b030d7211 */ /* 0x040fe400078e10ff */
[----:B---3--:R-:W-:Y:S02]  /*00e0*/  ISETP.GE.AND P0, PT, R6, UR6, PT ;  /* 0x0000000606007c0c */ /* 0x008fe4000bf06270 */
[C---:B------:R-:W-:Y:S02]  /*00f0*/  LEA R12, R14.reuse, R13, 0x2 ;  /* 0x0000000d0e0c7211 */ /* 0x040fe400078e10ff */
[----:B------:R-:W-:Y:S02]  /*0100*/  LEA R0, R14, R11, 0x2 ;  /* 0x0000000b0e007211 */ /* 0x000fe400078e10ff */
[----:B------:R-:W-:-:S07]  /*0110*/  LEA R10, R3, R12, 0x2 ;  /* 0x0000000c030a7211 */ /* 0x000fce00078e10ff */
[----:B------:R-:W-:Y:S05]  /*0120*/  @P0 BRA `(.L_x_1) ;  /* 0x0000000000440947 */ /* 0x000fea0003800000 */
[----:B------:R-:W1:Y:S01]  /*0130*/  LDC.64 R2, c[0x0][0x390] ;  /* 0x0000e400ff027b82 */ /* 0x000e620000000a00 */
[----:B------:R-:W-:-:S07]  /*0140*/  ISETP.NE.AND P1, PT, R14, RZ, PT ;  /* 0x000000ff0e00720c */ /* 0x000fce0003f25270 */
[----:B------:R-:W2:Y:S08]  /*0150*/  LDC.64 R4, c[0x0][0x398] ;  /* 0x0000e600ff047b82 */ /* 0x000eb00000000a00 */
[----:B------:R-:W3:Y:S01]  /*0160*/  LDC.64 R8, c[0x0][0x3a0] ;  /* 0x0000e800ff087b82 */ /* 0x000ee20000000a00 */
[----:B-1----:R-:W-:-:S05]  /*0170*/  IMAD.WIDE R2, R6, 0x4, R2 ;  /* 0x0000000406027825 */ /* 0x002fca00078e0202 */
[----:B0-----:R-:W4:Y:S01]  /*0180*/  LDG.E R15, desc[UR4][R2.64] ;  /* 0x00000004020f7981 */ /* 0x001f22000c1e1900 */
[----:B--2---:R-:W-:-:S03]  /*0190*/  IMAD.WIDE R4, R6, 0x4, R4 ;  /* 0x0000000406047825 */ /* 0x004fc600078e0204 */
[----:B------:R-:W2:Y:S04]  /*01a0*/  @!P1 LDG.E R14, desc[UR4][R2.64+-0x4] ;  /* 0xfffffc04020e9981 */ /* 0x000ea8000c1e1900 */
[----:B------:R-:W5:Y:S01]  /*01b0*/  LDG.E R17, desc[UR4][R4.64] ;  /* 0x0000000404117981 */ /* 0x000f62000c1e1900 */
[----:B---3--:R-:W-:-:S03]  /*01c0*/  IMAD.WIDE R8, R6, 0x4, R8 ;  /* 0x0000000406087825 */ /* 0x008fc600078e0208 */
[----:B------:R-:W3:Y:S04]  /*01d0*/  @!P1 LDG.E R16, desc[UR4][R4.64+-0x4] ;  /* 0xfffffc0404109981 */ /* 0x000ee8000c1e1900 */
[----:B------:R-:W2:Y:S04]  /*01e0*/  LDG.E R9, desc[UR4][R8.64] ;  /* 0x0000000408097981 */ /* 0x000ea8000c1e1900 */
[----:B----4-:R1:W-:Y:S04]  /*01f0*/  STS [R0+0x4], R15 ;  /* 0x0000040f00007388 */ /* 0x0103e80000000800 */
[----:B-----5:R1:W-:Y:S04]  /*0200*/  STS [R12+0x8], R17 ;  /* 0x000008110c007388 */ /* 0x0203e80000000800 */
[----:B--2---:R1:W-:Y:S04]  /*0210*/  STS [R10+0x8], R9 ;  /* 0x000008090a007388 */ /* 0x0043e80000000800 */
[----:B------:R1:W-:Y:S04]  /*0220*/  @!P1 STS [R11], R14 ;  /* 0x0000000e0b009388 */ /* 0x0003e80000000800 */
[----:B---3--:R1:W-:Y:S02]  /*0230*/  @!P1 STS [R13+0x4], R16 ;  /* 0x000004100d009388 */ /* 0x0083e40000000800 */
.L_x_1:
[----:B0-----:R-:W-:Y:S05]  /*0240*/  BSYNC.RECONVERGENT B0 ;  /* 0x0000000000007941 */ /* 0x001fea0003800200 */
.L_x_0:
[----:B------:R-:W-:Y:S06]  /*0250*/  BAR.SYNC.DEFER_BLOCKING 0x0 ;  /* 0x0000000000007b1d */ /* 0x000fec0000010000 */
[----:B------:R-:W-:Y:S05]  /*0260*/  @P0 EXIT ;  /* 0x000000000000094d */ /* 0x000fea0003800000 */
[----:B------:R-:W0:Y:S01]  /*0270*/  LDC.64 R2, c[0x0][0x3a0] ;  /* 0x0000e800ff027b82 */ /* 0x000e220000000a00 */
[----:B------:R-:W2:Y:S01]  /*0280*/  LDCU UR6, c[0x0][0x384] ;  /* 0x00007080ff0677ac */ /* 0x000ea20008000800 */
[----:B-1----:R-:W1:Y:S04]  /*0290*/  LDS R13, [R10+0x8] ;  /* 0x000008000a0d7984 */ /* 0x002e680000000800 */
[----:B------:R-:W3:Y:S02]  /*02a0*/  LDS R8, [R12+0x8] ;  /* 0x000008000c087984 */ /* 0x000ee40000000800 */
[----:B------:R-:W4:Y:S02]  /*02b0*/  LDC.64 R4, c[0x0][0x3a8] ;  /* 0x0000ea00ff047b82 */ /* 0x000f240000000a00 */
[----:B------:R-:W5:Y:S06]  /*02c0*/  LDS R18, [R12+0x4] ;  /* 0x000004000c127984 */ /* 0x000f6c0000000800 */
[----:B------:R-:W5:Y:S01]  /*02d0*/  LDC.64 R20, c[0x0][0x3b0] ;  /* 0x0000ec00ff147b82 */ /* 0x000f620000000a00 */
[----:B--2---:R-:W-:-:S05]  /*02e0*/  IADD3 R9, PT, PT, R6, -UR6, RZ ;  /* 0x8000000606097c10 */ /* 0x004fca000fffe0ff */
[----:B0-----:R-:W-:-:S06]  /*02f0*/  IMAD.WIDE R16, R9, 0x4, R2 ;  /* 0x0000000409107825 */ /* 0x001fcc00078e0202 */
[----:B------:R-:W1:Y:S01]  /*0300*/  LDG.E R16, desc[UR4][R16.64] ;  /* 0x0000000410107981 */ /* 0x000e62000c1e1900 */
[----:B----4-:R-:W-:-:S05]  /*0310*/  IMAD.WIDE R4, R6, 0x4, R4 ;  /* 0x0000000406047825 */ /* 0x010fca00078e0204 */
[----:B------:R-:W2:Y:S01]  /*0320*/  LDG.E R22, desc[UR4][R4.64] ;  /* 0x0000000404167981 */ /* 0x000ea2000c1e1900 */
[----:B-1----:R-:W-:-:S04]  /*0330*/  FADD R11, R13, -R16 ;  /* 0x800000100d0b7221 */ /* 0x002fc80000000000 */
[----:B---3--:R-:W-:-:S04]  /*0340*/  FADD R11, R11, -R8 ;  /* 0x800000080b0b7221 */ /* 0x008fc80000000000 */
[----:B-----5:R-:W-:Y:S01]  /*0350*/  FADD R18, R11, R18 ;  /* 0x000000120b127221 */ /* 0x020fe20000000000 */
[----:B--2---:R-:W-:Y:S08]  /*0360*/  F2F.F64.F32 R14, R22 ;  /* 0x00000016000e7310 */ /* 0x004ff00000201800 */
[----:B------:R-:W0:Y:S02]  /*0370*/  F2F.F64.F32 R18, R18 ;  /* 0x0000001200127310 */ /* 0x000e240000201800 */
[----:B0-----:R-:W-:-:S10]  /*0380*/  DFMA R14, R18, -0.5, R14 ;  /* 0xbfe00000120e782b */ /* 0x001fd4000000000e */
[----:B------:R-:W0:Y:S01]  /*0390*/  F2F.F32.F64 R15, R14 ;  /* 0x0000000e000f7310 */ /* 0x000e220000301000 */
[----:B------:R-:W-:Y:S02]  /*03a0*/  IMAD.WIDE R16, R7, 0x4, R2 ;  /* 0x0000000407107825 */ /* 0x000fe400078e0202 */
[----:B------:R-:W-:Y:S02]  /*03b0*/  LDS R2, [R0+0x4] ;  /* 0x0000040000027984 */ /* 0x000fe40000000800 */
[----:B------:R-:W-:Y:S02]  /*03c0*/  IMAD.WIDE R10, R6, 0x4, R20 ;  /* 0x00000004060a7825 */ /* 0x000fe400078e0214 */
[----:B------:R-:W1:Y:S01]  /*03d0*/  LDS R3, [R0] ;  /* 0x0000000000037984 */ /* 0x000e620000000800 */
[----:B------:R-:W2:Y:S03]  /*03e0*/  LDC.64 R20, c[0x0][0x398] ;  /* 0x0000e600ff147b82 */ /* 0x000ea60000000a00 */
[----:B0-----:R0:W-:Y:S04]  /*03f0*/  STG.E desc[UR4][R4.64], R15 ;  /* 0x0000000f04007986 */ /* 0x0011e8000c101904 */
[----:B------:R-:W3:Y:S04]  /*0400*/  LDG.E R17, desc[UR4][R16.64] ;  /* 0x0000000410117981 */ /* 0x000ee8000c1e1900 */
[----:B------:R-:W4:Y:S01]  /*0410*/  LDG.E R19, desc[UR4][R10.64] ;  /* 0x000000040a137981 */ /* 0x000f22000c1e1900 */
[----:B0-----:R-:W0:Y:S01]  /*0420*/  LDC.64 R14, c[0x0][0x3b8] ;  /* 0x0000ee00ff0e7b82 */ /* 0x001e220000000a00 */
[----:B-1----:R-:W-:-:S04]  /*0430*/  FADD R12, R2, -R3 ;  /* 0x80000003020c7221 */ /* 0x002fc80000000000 */
[----:B------:R-:W-:Y:S01]  /*0440*/  FADD R12, -R13, R12 ;  /* 0x0000000c0d0c7221 */ /* 0x000fe20000000100 */
[----:B--2---:R-:W-:-:S04]  /*0450*/  IMAD.WIDE R4, R7, 0x4, R20 ;  /* 0x0000000407047825 */ /* 0x004fc800078e0214 */
[----:B0-----:R-:W-:-:S04]  /*0460*/  IMAD.WIDE R6, R6, 0x4, R14 ;  /* 0x0000000406067825 */ /* 0x001fc800078e020e */
[----:B---3--:R-:W-:Y:S02]  /*0470*/  FADD R3, R12, R17 ;  /* 0x000000110c037221 */ /* 0x008fe40000000000 */
[----:B------:R-:W0:Y:S01]  /*0480*/  LDC.64 R16, c[0x0][0x390] ;  /* 0x0000e400ff107b82 */ /* 0x000e220000000a00 */
[----:B----4-:R-:W-:Y:S08]  /*0490*/  F2F.F64.F32 R18, R19 ;  /* 0x0000001300127310 */ /* 0x010ff00000201800 */
[----:B------:R-:W1:Y:S02]  /*04a0*/  F2F.F64.F32 R12, R3 ;  /* 0x00000003000c7310 */ /* 0x000e640000201800 */
[----:B-1----:R-:W-:-:S10]  /*04b0*/  DFMA R12, R12, -0.5, R18 ;  /* 0xbfe000000c0c782b */ /* 0x002fd40000000012 */
[----:B------:R-:W1:Y:S01]  /*04c0*/  F2F.F32.F64 R13, R12 ;  /* 0x0000000c000d7310 */ /* 0x000e620000301000 */
[----:B0-----:R-:W-:Y:S01]  /*04d0*/  IMAD.WIDE R14, R9, 0x4, R16 ;  /* 0x00000004090e7825 */ /* 0x001fe200078e0210 */
[----:B-1----:R-:W-:Y:S04]  /*04e0*/  STG.E desc[UR4][R10.64], R13 ;  /* 0x0000000d0a007986 */ /* 0x002fe8000c101904 */
[----:B------:R-:W2:Y:S04]  /*04f0*/  LDG.E R5, desc[UR4][R4.64] ;  /* 0x0000000404057981 */ /* 0x000ea8000c1e1900 */
[----:B------:R-:W3:Y:S04]  /*0500*/  LDG.E R14, desc[UR4][R14.64] ;  /* 0x000000040e0e7981 */ /* 0x000ee8000c1e1900 */
[----:B------:R-:W4:Y:S01]  /*0510*/  LDG.E R9, desc[UR4][R6.64] ;  /* 0x0000000406097981 */ /* 0x000f22000c1e1900 */
[----:B--2---:R-:W-:-:S04]  /*0520*/  FADD R3, R8, -R5 ;  /* 0x8000000508037221 */ /* 0x004fc80000000000 */
[----:B------:R-:W-:-:S04]  /*0530*/  FADD R3, -R2, R3 ;  /* 0x0000000302037221 */ /* 0x000fc80000000100 */
[----:B---3--:R-:W-:Y:S01]  /*0540*/  FADD R0, R3, R14 ;  /* 0x0000000e03007221 */ /* 0x008fe20000000000 */
[----:B----4-:R-:W-:Y:S08]  /*0550*/  F2F.F64.F32 R8, R9 ;  /* 0x0000000900087310 */ /* 0x010ff00000201800 */
[----:B------:R-:W0:Y:S02]  /*0560*/  F2F.F64.F32 R2, R0 ;  /* 0x0000000000027310 */ /* 0x000e240000201800 */
[----:B0-----:R-:W-:-:S10]  /*0570*/  DFMA R2, R2, -0.5, R8 ;  /* 0xbfe000000202782b */ /* 0x001fd40000000008 */
[----:B------:R-:W0:Y:S02]  /*0580*/  F2F.F32.F64 R3, R2 ;  /* 0x0000000200037310 */ /* 0x000e240000301000 */
[----:B0-----:R-:W-:Y:S01]  /*0590*/  STG.E desc[UR4][R6.64], R3 ;  /* 0x0000000306007986 */ /* 0x001fe2000c101904 */
[----:B------:R-:W-:Y:S05]  /*05a0*/  EXIT ;  /* 0x000000000000794d */ /* 0x000fea0003800000 */
.L_x_2:
[----:B------:R-:W-:-:S00]  /*05b0*/  BRA `(.L_x_2) ;  /* 0xfffffffc00fc7947 */ /* 0x000fc0000383ffff */
[----:B------:R-:W-:-:S00]  /*05c0*/  NOP ;  /* 0x0000000000007918 */ /* 0x000fc00000000000 */
        /* <DEDUP_REMOVED lines=11> */
.L_x_6:


//--------------------- .text._Z8update_eiiiPfS_S_S_S_S_S_S_S_ --------------------------
	.section	.text._Z8update_eiiiPfS_S_S_S_S_S_S_S_,"ax",@progbits
	.align	128
        .global         _Z8update_eiiiPfS_S_S_S_S_S_S_S_
        .type           _Z8update_eiiiPfS_S_S_S_S_S_S_S_,@function
        .size           _Z8update_eiiiPfS_S_S_S_S_S_S_S_,(.L_x_7 - _Z8update_eiiiPfS_S_S_S_S_S_S_S_)
        .other          _Z8update_eiiiPfS_S_S_S_S_S_S_S_,@"STO_CUDA_ENTRY STV_DEFAULT"
_Z8update_eiiiPfS_S_S_S_S_S_S_S_:
.text._Z8update_eiiiPfS_S_S_S_S_S_S_S_:
        /* <DEDUP_REMOVED lines=10> */
[----:B------:R-:W-:-:S02]  /*00a0*/  IADD3 R5, PT, PT, R9, R14, RZ ;  /* 0x0000000e09057210 */ /* 0x000fc40007ffe0ff */
[----:B--2---:R-:W-:Y:S02]  /*00b0*/  LEA R2, R3, R2, 0x18 ;  /* 0x0000000203027211 */ /* 0x004fe400078ec0ff */
[----:B-1----:R-:W-:Y:S02]  /*00c0*/  IADD3 R0, PT, PT, R0, UR6, RZ ;  /* 0x0000000600007c10 */ /* 0x002fe4000fffe0ff */
[----:B------:R-:W-:Y:S02]  /*00d0*/  LEA R8, R14, R2, 0x2 ;  /* 0x000000020e087211 */ /* 0x000fe400078e10ff */
[----:B---3--:R-:W-:Y:S01]  /*00e0*/  ISETP.GE.AND P0, PT, R0, UR5, PT ;  /* 0x0000000500007c0c */ /* 0x008fe2000bf06270 */
[----:B------:R-:W0:Y:S01]  /*00f0*/  LDCU.64 UR4, c[0x0][0x358] ;  /* 0x00006b00ff0477ac */ /* 0x000e220008000a00 */
[----:B------:R-:W-:Y:S02]  /*0100*/  LEA R4, R5, R8, 0x2 ;  /* 0x0000000805047211 */ /* 0x000fe400078e10ff */
[----:B------:R-:W-:-:S02]  /*0110*/  LEA R3, R9, R2, 0x2 ;  /* 0x0000000209037211 */ /* 0x000fc400078e10ff */
[----:B------:R-:W-:-:S07]  /*0120*/  LEA R8, R9, R8, 0x2 ;  /* 0x0000000809087211 */ /* 0x000fce00078e10ff */
[----:B------:R-:W-:Y:S05]  /*0130*/  @P0 BRA `(.L_x_4) ;  /* 0x0000000000480947 */ /* 0x000fea0003800000 */
[----:B------:R-:W1:Y:S01]  /*0140*/  LDC.64 R6, c[0x0][0x3a8] ;  /* 0x0000ea00ff067b82 */ /* 0x000e620000000a00 */
[----:B------:R-:W-:-:S04]  /*0150*/  IADD3 R2, PT, PT, R14, -0x1, RZ ;  /* 0xffffffff0e027810 */ /* 0x000fc80007ffe0ff */
[----:B------:R-:W-:-:S03]  /*0160*/  ISETP.NE.AND P1, PT, R9, R2, PT ;  /* 0x000000020900720c */ /* 0x000fc60003f25270 */
        /* <DEDUP_REMOVED lines=10> */
[----:B----4-:R1:W-:Y:S04]  /*0210*/  STS [R3], R2 ;  /* 0x0000000203007388 */ /* 0x0103e80000000800 */
[----:B-----5:R1:W-:Y:S04]  /*0220*/  STS [R8+0x4], R5 ;  /* 0x0000040508007388 */ /* 0x0203e80000000800 */
[----:B--2---:R1:W-:Y:S04]  /*0230*/  STS [R4+0x8], R13 ;  /* 0x0000080d04007388 */ /* 0x0043e80000000800 */
[----:B------:R1:W-:Y:S04]  /*0240*/  @!P1 STS [R3+0x4], R14 ;  /* 0x0000040e03009388 */ /* 0x0003e80000000800 */
[----:B---3--:R1:W-:Y:S02]  /*0250*/  @!P1 STS [R8+0x8], R9 ;  /* 0x0000080908009388 */ /* 0x0083e40000000800 */
.L_x_4:
[----:B0-----:R-:W-:Y:S05]  /*0260*/  BSYNC.RECONVERGENT B0 ;  /* 0x0000000000007941 */ /* 0x001fea0003800200 */
.L_x_3:
[----:B------:R-:W-:Y:S06]  /*0270*/  BAR.SYNC.DEFER_BLOCKING 0x0 ;  /* 0x0000000000007b1d */ /* 0x000fec0000010000 */
[----:B------:R-:W-:Y:S05]  /*0280*/  @P0 EXIT ;  /* 0x000000000000094d */ /* 0x000fea0003800000 */
[----:B------:R-:W0:Y:S01]  /*0290*/  LDC.64 R6, c[0x0][0x3b8] ;  /* 0x0000ee00ff067b82 */ /* 0x000e220000000a00 */
[----:B------:R-:W2:Y:S01]  /*02a0*/  LDCU UR7, c[0x0][0x384] ;  /* 0x00007080ff0777ac */ /* 0x000ea20008000800 */
[----:B-1----:R-:W1:Y:S04]  /*02b0*/  LDS R4, [R4+0x8] ;  /* 0x0000080004047984 */ /* 0x002e680000000800 */
[----:B------:R-:W3:Y:S02]  /*02c0*/  LDS R20, [R8+0x8] ;  /* 0x0000080008147984 */ /* 0x000ee40000000800 */
[----:B------:R-:W4:Y:S02]  /*02d0*/  LDC.64 R16, c[0x0][0x3c0] ;  /* 0x0000f000ff107b82 */ /* 0x000f240000000a00 */
[----:B------:R-:W5:Y:S04]  /*02e0*/  LDS R5, [R8+0x4] ;  /* 0x0000040008057984 */ /* 0x000f680000000800 */
[----:B------:R-:W-:Y:S02]  /*02f0*/  LDS R23, [R3+0x4] ;  /* 0x0000040003177984 */ /* 0x000fe40000000800 */
[----:B------:R-:W1:Y:S02]  /*0300*/  LDC.64 R10, c[0x0][0x390] ;  /* 0x0000e400ff0a7b82 */ /* 0x000e640000000a00 */
[----:B------:R-:W5:Y:S01]  /*0310*/  LDS R8, [R3] ;  /* 0x0000000003087984 */ /* 0x000f620000000800 */
[----:B--2---:R-:W-:-:S05]  /*0320*/  IADD3 R2, PT, PT, R0, UR7, RZ ;  /* 0x0000000700027c10 */ /* 0x004fca000fffe0ff */
[----:B0-----:R-:W-:Y:S01]  /*0330*/  IMAD.WIDE R18, R2, 0x4, R6 ;  /* 0x0000000402127825 */ /* 0x001fe200078e0206 */
[----:B------:R-:W0:Y:S05]  /*0340*/  LDC.64 R14, c[0x0][0x3c8] ;  /* 0x0000f200ff0e7b82 */ /* 0x000e2a0000000a00 */
[----:B------:R-:W2:Y:S01]  /*0350*/  LDG.E R19, desc[UR4][R18.64] ;  /* 0x0000000412137981 */ /* 0x000ea2000c1e1900 */
[C---:B----4-:R-:W-:Y:S02]  /*0360*/  IMAD.WIDE R16, R0.reuse, 0x4, R16 ;  /* 0x0000000400107825 */ /* 0x050fe400078e0210 */
[----:B------:R-:W4:Y:S04]  /*0370*/  LDC.64 R12, c[0x0][0x398] ;  /* 0x0000e600ff0c7b82 */ /* 0x000f280000000a00 */
[----:B------:R-:W5:Y:S01]  /*0380*/  LDG.E R16, desc[UR4][R16.64] ;  /* 0x0000000410107981 */ /* 0x000f62000c1e1900 */
[----:B-1----:R-:W-:-:S05]  /*0390*/  IMAD.WIDE R10, R0, 0x4, R10 ;  /* 0x00000004000a7825 */ /* 0x002fca00078e020a */
[----:B------:R-:W5:Y:S01]  /*03a0*/  LDG.E R21, desc[UR4][R10.64] ;  /* 0x000000040a157981 */ /* 0x000f62000c1e1900 */
[----:B----4-:R-:W-:-:S04]  /*03b0*/  IMAD.WIDE R12, R0, 0x4, R12 ;  /* 0x00000004000c7825 */ /* 0x010fc800078e020c */
[----:B--2---:R-:W-:-:S04]  /*03c0*/  FADD R9, R19, -R4 ;  /* 0x8000000413097221 */ /* 0x004fc80000000000 */
[----:B---3--:R-:W-:Y:S01]  /*03d0*/  FADD R20, R9, -R20 ;  /* 0x8000001409147221 */ /* 0x008fe20000000000 */
[----:B------:R-:W-:-:S03]  /*03e0*/  IADD3 R9, PT, PT, R0, UR6, RZ ;  /* 0x0000000600097c10 */ /* 0x000fc6000fffe0ff */
[----:B-----5:R-:W-:Y:S02]  /*03f0*/  FADD R19, R20, R5 ;  /* 0x0000000514137221 */ /* 0x020fe40000000000 */
[----:B------:R-:W-:-:S04]  /*0400*/  IMAD.WIDE R6, R9, 0x4, R6 ;  /* 0x0000000409067825 */ /* 0x000fc800078e0206 */
[----:B------:R-:W-:Y:S01]  /*0410*/  FFMA R21, R16, R19, R21 ;  /* 0x0000001310157223 */ /* 0x000fe20000000015 */
[----:B0-----:R-:W-:Y:S01]  /*0420*/  IMAD.WIDE R18, R0, 0x4, R14 ;  /* 0x0000000400127825 */ /* 0x001fe200078e020e */
[----:B------:R-:W0:Y:S03]  /*0430*/  LDC.64 R16, c[0x0][0x3b0] ;  /* 0x0000ec00ff107b82 */ /* 0x000e260000000a00 */
[----:B------:R1:W-:Y:S04]  /*0440*/  STG.E desc[UR4][R10.64], R21 ;  /* 0x000000150a007986 */ /* 0x0003e8000c101904 */
[----:B------:R2:W3:Y:S01]  /*0450*/  LDG.E R20, desc[UR4][R6.64] ;  /* 0x0000000406147981 */ /* 0x0004e2000c1e1900 */
[----:B------:R-:W4:Y:S03]  /*0460*/  LDC.64 R14, c[0x0][0x3a8] ;  /* 0x0000ea00ff0e7b82 */ /* 0x000f260000000a00 */
[----:B------:R-:W5:Y:S04]  /*0470*/  LDG.E R18, desc[UR4][R18.64] ;  /* 0x0000000412127981 */ /* 0x000f68000c1e1900 */
[----:B------:R-:W5:Y:S01]  /*0480*/  LDG.E R25, desc[UR4][R12.64] ;  /* 0x000000040c197981 */ /* 0x000f62000c1e1900 */
[----:B------:R-:W-:Y:S01]  /*0490*/  FADD R23, R23, -R8 ;  /* 0x8000000817177221 */ /* 0x000fe20000000000 */
[----:B-1----:R-:W1:Y:S08]  /*04a0*/  LDC.64 R10, c[0x0][0x3d0] ;  /* 0x0000f400ff0a7b82 */ /* 0x002e700000000a00 */
[----:B--2---:R-:W2:Y:S01]  /*04b0*/  LDC.64 R6, c[0x0][0x3a0] ;  /* 0x0000e800ff067b82 */ /* 0x004ea20000000a00 */
[----:B0-----:R-:W-:-:S04]  /*04c0*/  IMAD.WIDE R16, R9, 0x4, R16 ;  /* 0x0000000409107825 */ /* 0x001fc800078e0210 */
[----:B----4-:R-:W-:-:S04]  /*04d0*/  IMAD.WIDE R14, R2, 0x4, R14 ;  /* 0x00000004020e7825 */ /* 0x010fc800078e020e */
[----:B-1----:R-:W-:-:S04]  /*04e0*/  IMAD.WIDE R10, R0, 0x4, R10 ;  /* 0x00000004000a7825 */ /* 0x002fc800078e020a */
[----:B--2---:R-:W-:-:S04]  /*04f0*/  IMAD.WIDE R6, R0, 0x4, R6 ;  /* 0x0000000400067825 */ /* 0x004fc800078e0206 */
[----:B---3--:R-:W-:-:S04]  /*0500*/  FADD R23, R23, -R20 ;  /* 0x8000001417177221 */ /* 0x008fc80000000000 */
[----:B------:R-:W-:-:S04]  /*0510*/  FADD R23, R4, R23 ;  /* 0x0000001704177221 */ /* 0x000fc80000000000 */
[----:B-----5:R-:W-:-:S05]  /*0520*/  FFMA R23, R18, R23, R25 ;  /* 0x0000001712177223 */ /* 0x020fca0000000019 */
[----:B------:R-:W-:Y:S04]  /*0530*/  STG.E desc[UR4][R12.64], R23 ;  /* 0x000000170c007986 */ /* 0x000fe8000c101904 */
[----:B------:R-:W2:Y:S04]  /*0540*/  LDG.E R16, desc[UR4][R16.64] ;  /* 0x0000000410107981 */ /* 0x000ea8000c1e1900 */
[----:B------:R-:W3:Y:S04]  /*0550*/  LDG.E R14, desc[UR4][R14.64] ;  /* 0x000000040e0e7981 */ /* 0x000ee8000c1e1900 */
[----:B------:R-:W4:Y:S04]  /*0560*/  LDG.E R10, desc[UR4][R10.64] ;  /* 0x000000040a0a7981 */ /* 0x000f28000c1e1900 */
[----:B------:R-:W4:Y:S01]  /*0570*/  LDG.E R3, desc[UR4][R6.64] ;  /* 0x0000000406037981 */ /* 0x000f22000c1e1900 */
[----:B--2---:R-:W-:-:S04]  /*0580*/  FADD R5, -R5, R16 ;  /* 0x0000001005057221 */ /* 0x004fc80000000100 */
[----:B---3--:R-:W-:-:S04]  /*0590*/  FADD R5, R5, -R14 ;  /* 0x8000000e05057221 */ /* 0x008fc80000000000 */
[----:B------:R-:W-:-:S04]  /*05a0*/  FADD R5, R8, R5 ;  /* 0x0000000508057221 */ /* 0x000fc80000000000 */
[----:B----4-:R-:W-:-:S05]  /*05b0*/  FFMA R3, R10, R5, R3 ;  /* 0x000000050a037223 */ /* 0x010fca0000000003 */
[----:B------:R-:W-:Y:S01]  /*05c0*/  STG.E desc[UR4][R6.64], R3 ;  /* 0x0000000306007986 */ /* 0x000fe2000c101904 */
[----:B------:R-:W-:Y:S05]  /*05d0*/  EXIT ;  /* 0x000000000000794d */ /* 0x000fea0003800000 */
.L_x_5:
        /* <DEDUP_REMOVED lines=10> */
.L_x_7:


//--------------------- .nv.shared._Z8update_hiiiPfS_S_S_S_S_ --------------------------
	.section	.nv.shared._Z8update_hiiiPfS_S_S_S_S_,"aw",@nobits
	.sectionflags	@""
	.align	16
	.zero		1024


//--------------------- .nv.shared.reserved.0     --------------------------
	.section	.nv.shared.reserved.0,"aw",@nobits
	.weak		__nv_reservedSMEM_offset_0_alias
	.size		__nv_reservedSMEM_offset_0_alias, 0, 64
	.other		__nv_reservedSMEM_offset_0_alias,@"STO_CUDA_RESERVED_SHARED STV_DEFAULT"
__nv_reservedSMEM_offset_0_alias:
	.zero		0
	.zero		64


//--------------------- .nv.shared._Z8update_eiiiPfS_S_S_S_S_S_S_S_ --------------------------
	.section	.nv.shared._Z8update_eiiiPfS_S_S_S_S_S_S_S_,"aw",@nobits
	.sectionflags	@""
	.align	16
	.zero		1024


//--------------------- .nv.constant0._Z8update_hiiiPfS_S_S_S_S_ --------------------------
	.section	.nv.constant0._Z8update_hiiiPfS_S_S_S_S_,"a",@progbits
	.sectionflags	@""
	.align	4
.nv.constant0._Z8update_hiiiPfS_S_S_S_S_:
	.zero		960


//--------------------- .nv.constant0._Z8update_eiiiPfS_S_S_S_S_S_S_S_ --------------------------
	.section	.nv.constant0._Z8update_eiiiPfS_S_S_S_S_S_S_S_,"a",@progbits
	.sectionflags	@""
	.align	4
.nv.constant0._Z8update_eiiiPfS_S_S_S_S_S_S_S_:
	.zero		984


//--------------------- SYMBOLS --------------------------

	.type		.nv.reservedSmem.offset0,@object
	.size		.nv.reservedSmem.offset0,0x4
	.type		.nv.reservedSmem.cap,@object
	.size		.nv.reservedSmem.cap,0x4
